	.headerflags	@"EF_CUDA_TEXMODE_UNIFIED EF_CUDA_64BIT_ADDRESS EF_CUDA_ACCELERATORS EF_CUDA_SM90 EF_CUDA_VIRTUAL_SM(EF_CUDA_SM90)"
	.elftype	@"ET_EXEC"


//--------------------- .nv.info                  --------------------------
	.section	.nv.info,"",@"SHT_CUDA_INFO"
	.align	4


	//----- nvinfo : EIATTR_REGCOUNT
	.align		4
        /*0000*/ 	.byte	0x04, 0x2f
        /*0002*/ 	.short	(.L_1 - .L_0)
	.align		4
.L_0:
        /*0004*/ 	.word	index@(triton_poi_fused_abs_mul_0)
        /*0008*/ 	.word	0x0000000e


	//----- nvinfo : EIATTR_MIN_STACK_SIZE
	.align		4
.L_1:
        /*000c*/ 	.byte	0x04, 0x12
        /*000e*/ 	.short	(.L_3 - .L_2)
	.align		4
.L_2:
        /*0010*/ 	.word	index@(triton_poi_fused_abs_mul_0)
        /*0014*/ 	.word	0x00000000


	//----- nvinfo : EIATTR_FRAME_SIZE
	.align		4
.L_3:
        /*0018*/ 	.byte	0x04, 0x11
        /*001a*/ 	.short	(.L_5 - .L_4)
	.align		4
.L_4:
        /*001c*/ 	.word	index@(triton_poi_fused_abs_mul_0)
        /*0020*/ 	.word	0x00000000


	//----- nvinfo : EIATTR_MIN_STACK_SIZE
	.align		4
.L_5:
        /*0024*/ 	.byte	0x04, 0x12
        /*0026*/ 	.short	(.L_7 - .L_6)
	.align		4
.L_6:
        /*0028*/ 	.word	index@(triton_poi_fused_abs_mul_0)
        /*002c*/ 	.word	0x00000000
.L_7:


//--------------------- .nv.info.triton_poi_fused_abs_mul_0 --------------------------
	.section	.nv.info.triton_poi_fused_abs_mul_0,"",@"SHT_CUDA_INFO"
	.sectionflags	@""
	.align	4


	//----- nvinfo : EIATTR_CUDA_API_VERSION
	.align		4
        /*0000*/ 	.byte	0x04, 0x37
        /*0002*/ 	.short	(.L_9 - .L_8)
.L_8:
        /*0004*/ 	.word	0x0000007c


	//----- nvinfo : EIATTR_KPARAM_INFO
	.align		4
.L_9:
        /*0008*/ 	.byte	0x04, 0x17
        /*000a*/ 	.short	(.L_11 - .L_10)
.L_10:
        /*000c*/ 	.word	0x00000000
        /*0010*/ 	.short	0x0003
        /*0012*/ 	.short	0x0018
        /*0014*/ 	.byte	0x00, 0xf0, 0x11, 0x00


	//----- nvinfo : EIATTR_KPARAM_INFO
	.align		4
.L_11:
        /*0018*/ 	.byte	0x04, 0x17
        /*001a*/ 	.short	(.L_13 - .L_12)
.L_12:
        /*001c*/ 	.word	0x00000000
        /*0020*/ 	.short	0x0002
        /*0022*/ 	.short	0x0010
        /*0024*/ 	.byte	0x00, 0xf4, 0x21, 0x00


	//----- nvinfo : EIATTR_KPARAM_INFO
	.align		4
.L_13:
        /*0028*/ 	.byte	0x04, 0x17
        /*002a*/ 	.short	(.L_15 - .L_14)
.L_14:
        /*002c*/ 	.word	0x00000000
        /*0030*/ 	.short	0x0001
        /*0032*/ 	.short	0x0008
        /*0034*/ 	.byte	0x00, 0xf4, 0x21, 0x00


	//----- nvinfo : EIATTR_KPARAM_INFO
	.align		4
.L_15:
        /*0038*/ 	.byte	0x04, 0x17
        /*003a*/ 	.short	(.L_17 - .L_16)
.L_16:
        /*003c*/ 	.word	0x00000000
        /*0040*/ 	.short	0x0000
        /*0042*/ 	.short	0x0000
        /*0044*/ 	.byte	0x00, 0xf4, 0x21, 0x00


	//----- nvinfo : EIATTR_SPARSE_MMA_MASK
	.align		4
.L_17:
        /*0048*/ 	.byte	0x03, 0x50
        /*004a*/ 	.short	0x0000


	//----- nvinfo : EIATTR_MAXREG_COUNT
	.align		4
        /*004c*/ 	.byte	0x03, 0x1b
        /*004e*/ 	.short	0x00ff


	//----- nvinfo : EIATTR_EXIT_INSTR_OFFSETS
	.align		4
        /*0050*/ 	.byte	0x04, 0x1c
        /*0052*/ 	.short	(.L_19 - .L_18)


	//   ....[0]....
.L_18:
        /*0054*/ 	.word	0x00000130


	//   ....[1]....
        /*0058*/ 	.word	0x00000150


	//----- nvinfo : EIATTR_REQNTID
	.align		4
.L_19:
        /*005c*/ 	.byte	0x04, 0x10
        /*005e*/ 	.short	(.L_21 - .L_20)
.L_20:
        /*0060*/ 	.word	0x00000080
        /*0064*/ 	.word	0x00000001
        /*0068*/ 	.word	0x00000001


	//----- nvinfo : EIATTR_CBANK_PARAM_SIZE
	.align		4
.L_21:
        /*006c*/ 	.byte	0x03, 0x19
        /*006e*/ 	.short	0x001c


	//----- nvinfo : EIATTR_PARAM_CBANK
	.align		4
        /*0070*/ 	.byte	0x04, 0x0a
        /*0072*/ 	.short	(.L_23 - .L_22)
	.align		4
.L_22:
        /*0074*/ 	.word	index@(.nv.constant0.triton_poi_fused_abs_mul_0)
        /*0078*/ 	.short	0x0210
        /*007a*/ 	.short	0x001c


	//----- nvinfo : EIATTR_SW_WAR
	.align		4
.L_23:
        /*007c*/ 	.byte	0x04, 0x36
        /*007e*/ 	.short	(.L_25 - .L_24)
.L_24:
        /*0080*/ 	.word	0x00000008
.L_25:


//--------------------- .nv.callgraph             --------------------------
	.section	.nv.callgraph,"",@"SHT_CUDA_CALLGRAPH"
	.align	4
	.sectionentsize	8
	.align		4
        /*0000*/ 	.word	0x00000000
	.align		4
        /*0004*/ 	.word	0xffffffff
	.align		4
        /*0008*/ 	.word	0x00000000
	.align		4
        /*000c*/ 	.word	0xfffffffe
	.align		4
        /*0010*/ 	.word	0x00000000
	.align		4
        /*0014*/ 	.word	0xfffffffd
	.align		4
        /*0018*/ 	.word	0x00000000
	.align		4
        /*001c*/ 	.word	0xfffffffc


//--------------------- .text.triton_poi_fused_abs_mul_0 --------------------------
	.section	.text.triton_poi_fused_abs_mul_0,"ax",@progbits
	.align	128
        .global         triton_poi_fused_abs_mul_0
        .type           triton_poi_fused_abs_mul_0,@function
        .size           triton_poi_fused_abs_mul_0,(.L_x_1 - triton_poi_fused_abs_mul_0)
        .other          triton_poi_fused_abs_mul_0,@"STO_CUDA_ENTRY STV_DEFAULT"
triton_poi_fused_abs_mul_0:
.text.triton_poi_fused_abs_mul_0:
[----:B------:R-:W0:Y:S02]  /*0000*/  LDC R1, c[0x0][0x28] ;  /* 0x00000a00ff017b82 */ /* 0x000e240000000800 */
[----:B------:R-:W1:Y:S01]  /*0010*/  S2R R0, SR_TID.X ;  /* 0x0000000000007919 */ /* 0x000e620000002100 */
[----:B------:R-:W2:Y:S01]  /*0020*/  LDC.64 R4, c[0x0][0x218] ;  /* 0x00008600ff047b82 */ /* 0x000ea20000000a00 */
[----:B------:R-:W-:Y:S01]  /*0030*/  ULDC.64 UR4, c[0x0][0x208] ;  /* 0x0000820000047ab9 */ /* 0x000fe20000000a00 */
[----:B------:R-:W3:Y:S06]  /*0040*/  S2R R9, SR_CTAID.X ;  /* 0x0000000000097919 */ /* 0x000eec0000002500 */
[----:B------:R-:W4:Y:S01]  /*0050*/  LDC.64 R2, c[0x0][0x210] ;  /* 0x00008400ff027b82 */ /* 0x000f220000000a00 */
[----:B------:R-:W-:-:S07]  /*0060*/  CS2R R10, SRZ ;  /* 0x00000000000a7805 */ /* 0x000fce000001ff00 */
[----:B------:R-:W5:Y:S01]  /*0070*/  LDC.64 R6, c[0x0][0x220] ;  /* 0x00008800ff067b82 */ /* 0x000f620000000a00 */
[----:B--2---:R-:W2:Y:S01]  /*0080*/  LDG.E R4, desc[UR4][R4.64] ;  /* 0x0000000404047981 */ /* 0x004ea2000c1e1900 */
[----:B-1----:R-:W-:-:S04]  /*0090*/  SHF.L.U32 R0, R0, 0x1, RZ ;  /* 0x0000000100007819 */ /* 0x002fc800000006ff */
[----:B------:R-:W-:-:S04]  /*00a0*/  LOP3.LUT R0, R0, 0xfe, RZ, 0xc0, !PT ;  /* 0x000000fe00007812 */ /* 0x000fc800078ec0ff */
[----:B---3--:R-:W-:-:S04]  /*00b0*/  LEA R9, R9, R0, 0x8 ;  /* 0x0000000009097211 */ /* 0x008fc800078e40ff */
[C---:B------:R-:W-:Y:S01]  /*00c0*/  ISETP.GE.AND P0, PT, R9.reuse, 0x100, PT ;  /* 0x000001000900780c */ /* 0x040fe20003f06270 */
[----:B----4-:R-:W-:-:S12]  /*00d0*/  IMAD.WIDE R2, R9, 0x4, R2 ;  /* 0x0000000409027825 */ /* 0x010fd800078e0202 */
[----:B------:R-:W3:Y:S01]  /*00e0*/  @!P0 LDG.E.64 R10, desc[UR4][R2.64] ;  /* 0x00000004020a8981 */ /* 0x000ee2000c1e1b00 */
[----:B-----5:R-:W-:Y:S01]  /*00f0*/  IMAD.WIDE R6, R9, 0x4, R6 ;  /* 0x0000000409067825 */ /* 0x020fe200078e0206 */
[----:B--2---:R-:W-:-:S05]  /*0100*/  LOP3.LUT R0, R4, 0x7fffffff, RZ, 0xc0, !PT ;  /* 0x7fffffff04007812 */ /* 0x004fca00078ec0ff */
[C---:B---3--:R-:W-:Y:S01]  /*0110*/  FMUL R10, R0.reuse, R10 ;  /* 0x0000000a000a7220 */ /* 0x048fe20000400000 */
[----:B------:R-:W-:Y:S01]  /*0120*/  FMUL R11, R0, R11 ;  /* 0x0000000b000b7220 */ /* 0x000fe20000400000 */
[----:B------:R-:W-:Y:S06]  /*0130*/  @P0 EXIT ;  /* 0x000000000000094d */ /* 0x000fec0003800000 */
[----:B------:R-:W-:Y:S01]  /*0140*/  STG.E.64 desc[UR4][R6.64], R10 ;  /* 0x0000000a06007986 */ /* 0x000fe2000c101b04 */
[----:B------:R-:W-:Y:S05]  /*0150*/  EXIT ;  /* 0x000000000000794d */ /* 0x000fea0003800000 */
.L_x_0:
[----:B------:R-:W-:-:S00]  /*0160*/  BRA `(.L_x_0) ;  /* 0xfffffffc00fc7947 */ /* 0x000fc0000383ffff */
[----:B------:R-:W-:-:S00]  /*0170*/  NOP ;  /* 0x0000000000007918 */ /* 0x000fc00000000000 */
        /* <DEDUP_REMOVED lines=8> */
.L_x_1:


//--------------------- .nv.constant0.triton_poi_fused_abs_mul_0 --------------------------
	.section	.nv.constant0.triton_poi_fused_abs_mul_0,"a",@progbits
	.sectionflags	@""
	.align	4
.nv.constant0.triton_poi_fused_abs_mul_0:
	.zero		556
